	.headerflags	@"EF_CUDA_TEXMODE_UNIFIED EF_CUDA_64BIT_ADDRESS EF_CUDA_ACCELERATORS EF_CUDA_SM90 EF_CUDA_VIRTUAL_SM(EF_CUDA_SM90)"
	.elftype	@"ET_EXEC"


//--------------------- .nv.info                  --------------------------
	.section	.nv.info,"",@"SHT_CUDA_INFO"
	.align	4


	//----- nvinfo : EIATTR_REGCOUNT
	.align		4
        /*0000*/ 	.byte	0x04, 0x2f
        /*0002*/ 	.short	(.L_3 - .L_2)
	.align		4
.L_2:
        /*0004*/ 	.word	index@(triton_poi_fused__native_batch_norm_legit_no_training_36)
        /*0008*/ 	.word	0x00000016


	//----- nvinfo : EIATTR_MIN_STACK_SIZE
	.align		4
.L_3:
        /*000c*/ 	.byte	0x04, 0x12
        /*000e*/ 	.short	(.L_5 - .L_4)
	.align		4
.L_4:
        /*0010*/ 	.word	index@(triton_poi_fused__native_batch_norm_legit_no_training_36)
        /*0014*/ 	.word	0x00000000


	//----- nvinfo : EIATTR_FRAME_SIZE
	.align		4
.L_5:
        /*0018*/ 	.byte	0x04, 0x11
        /*001a*/ 	.short	(.L_7 - .L_6)
	.align		4
.L_6:
        /*001c*/ 	.word	index@(triton_poi_fused__native_batch_norm_legit_no_training_36)
        /*0020*/ 	.word	0x00000000


	//----- nvinfo : EIATTR_MIN_STACK_SIZE
	.align		4
.L_7:
        /*0024*/ 	.byte	0x04, 0x12
        /*0026*/ 	.short	(.L_9 - .L_8)
	.align		4
.L_8:
        /*0028*/ 	.word	index@(triton_poi_fused__native_batch_norm_legit_no_training_36)
        /*002c*/ 	.word	0x00000000
.L_9:


//--------------------- .nv.info.triton_poi_fused__native_batch_norm_legit_no_training_36 --------------------------
	.section	.nv.info.triton_poi_fused__native_batch_norm_legit_no_training_36,"",@"SHT_CUDA_INFO"
	.sectionflags	@""
	.align	4


	//----- nvinfo : EIATTR_CUDA_API_VERSION
	.align		4
        /*0000*/ 	.byte	0x04, 0x37
        /*0002*/ 	.short	(.L_11 - .L_10)
.L_10:
        /*0004*/ 	.word	0x0000007c


	//----- nvinfo : EIATTR_KPARAM_INFO
	.align		4
.L_11:
        /*0008*/ 	.byte	0x04, 0x17
        /*000a*/ 	.short	(.L_13 - .L_12)
.L_12:
        /*000c*/ 	.word	0x00000000
        /*0010*/ 	.short	0x0006
        /*0012*/ 	.short	0x0030
        /*0014*/ 	.byte	0x00, 0xf0, 0x11, 0x00


	//----- nvinfo : EIATTR_KPARAM_INFO
	.align		4
.L_13:
        /*0018*/ 	.byte	0x04, 0x17
        /*001a*/ 	.short	(.L_15 - .L_14)
.L_14:
        /*001c*/ 	.word	0x00000000
        /*0020*/ 	.short	0x0005
        /*0022*/ 	.short	0x0028
        /*0024*/ 	.byte	0x00, 0xf4, 0x21, 0x00


	//----- nvinfo : EIATTR_KPARAM_INFO
	.align		4
.L_15:
        /*0028*/ 	.byte	0x04, 0x17
        /*002a*/ 	.short	(.L_17 - .L_16)
.L_16:
        /*002c*/ 	.word	0x00000000
        /*0030*/ 	.short	0x0004
        /*0032*/ 	.short	0x0020
        /*0034*/ 	.byte	0x00, 0xf4, 0x21, 0x00


	//----- nvinfo : EIATTR_KPARAM_INFO
	.align		4
.L_17:
        /*0038*/ 	.byte	0x04, 0x17
        /*003a*/ 	.short	(.L_19 - .L_18)
.L_18:
        /*003c*/ 	.word	0x00000000
        /*0040*/ 	.short	0x0003
        /*0042*/ 	.short	0x0018
        /*0044*/ 	.byte	0x00, 0xf4, 0x21, 0x00


	//----- nvinfo : EIATTR_KPARAM_INFO
	.align		4
.L_19:
        /*0048*/ 	.byte	0x04, 0x17
        /*004a*/ 	.short	(.L_21 - .L_20)
.L_20:
        /*004c*/ 	.word	0x00000000
        /*0050*/ 	.short	0x0002
        /*0052*/ 	.short	0x0010
        /*0054*/ 	.byte	0x00, 0xf4, 0x21, 0x00


	//----- nvinfo : EIATTR_KPARAM_INFO
	.align		4
.L_21:
        /*0058*/ 	.byte	0x04, 0x17
        /*005a*/ 	.short	(.L_23 - .L_22)
.L_22:
        /*005c*/ 	.word	0x00000000
        /*0060*/ 	.short	0x0001
        /*0062*/ 	.short	0x0008
        /*0064*/ 	.byte	0x00, 0xf4, 0x21, 0x00


	//----- nvinfo : EIATTR_KPARAM_INFO
	.align		4
.L_23:
        /*0068*/ 	.byte	0x04, 0x17
        /*006a*/ 	.short	(.L_25 - .L_24)
.L_24:
        /*006c*/ 	.word	0x00000000
        /*0070*/ 	.short	0x0000
        /*0072*/ 	.short	0x0000
        /*0074*/ 	.byte	0x00, 0xf4, 0x21, 0x00


	//----- nvinfo : EIATTR_SPARSE_MMA_MASK
	.align		4
.L_25:
        /*0078*/ 	.byte	0x03, 0x50
        /*007a*/ 	.short	0x0000


	//----- nvinfo : EIATTR_MAXREG_COUNT
	.align		4
        /*007c*/ 	.byte	0x03, 0x1b
        /*007e*/ 	.short	0x00ff


	//----- nvinfo : EIATTR_EXIT_INSTR_OFFSETS
	.align		4
        /*0080*/ 	.byte	0x04, 0x1c
        /*0082*/ 	.short	(.L_27 - .L_26)


	//   ....[0]....
.L_26:
        /*0084*/ 	.word	0x000003d0


	//   ....[1]....
        /*0088*/ 	.word	0x000003f0


	//----- nvinfo : EIATTR_REQNTID
	.align		4
.L_27:
        /*008c*/ 	.byte	0x04, 0x10
        /*008e*/ 	.short	(.L_29 - .L_28)
.L_28:
        /*0090*/ 	.word	0x00000080
        /*0094*/ 	.word	0x00000001
        /*0098*/ 	.word	0x00000001


	//----- nvinfo : EIATTR_CBANK_PARAM_SIZE
	.align		4
.L_29:
        /*009c*/ 	.byte	0x03, 0x19
        /*009e*/ 	.short	0x0034


	//----- nvinfo : EIATTR_PARAM_CBANK
	.align		4
        /*00a0*/ 	.byte	0x04, 0x0a
        /*00a2*/ 	.short	(.L_31 - .L_30)
	.align		4
.L_30:
        /*00a4*/ 	.word	index@(.nv.constant0.triton_poi_fused__native_batch_norm_legit_no_training_36)
        /*00a8*/ 	.short	0x0210
        /*00aa*/ 	.short	0x0034


	//----- nvinfo : EIATTR_SW_WAR
	.align		4
.L_31:
        /*00ac*/ 	.byte	0x04, 0x36
        /*00ae*/ 	.short	(.L_33 - .L_32)
.L_32:
        /*00b0*/ 	.word	0x00000008
.L_33:


//--------------------- .nv.callgraph             --------------------------
	.section	.nv.callgraph,"",@"SHT_CUDA_CALLGRAPH"
	.align	4
	.sectionentsize	8
	.align		4
        /*0000*/ 	.word	0x00000000
	.align		4
        /*0004*/ 	.word	0xffffffff
	.align		4
        /*0008*/ 	.word	0x00000000
	.align		4
        /*000c*/ 	.word	0xfffffffe
	.align		4
        /*0010*/ 	.word	0x00000000
	.align		4
        /*0014*/ 	.word	0xfffffffd
	.align		4
        /*0018*/ 	.word	0x00000000
	.align		4
        /*001c*/ 	.word	0xfffffffc


//--------------------- .nv.constant4             --------------------------
	.section	.nv.constant4,"a",@progbits
	.align	8
	.align		8
.nv.constant4:
        /*0000*/ 	.dword	_$_str
	.align		8
        /*0008*/ 	.dword	_$_str_$_2


//--------------------- .text.triton_poi_fused__native_batch_norm_legit_no_training_36 --------------------------
	.section	.text.triton_poi_fused__native_batch_norm_legit_no_training_36,"ax",@progbits
	.align	128
        .global         triton_poi_fused__native_batch_norm_legit_no_training_36
        .type           triton_poi_fused__native_batch_norm_legit_no_training_36,@function
        .size           triton_poi_fused__native_batch_norm_legit_no_training_36,(.L_x_1 - triton_poi_fused__native_batch_norm_legit_no_training_36)
        .other          triton_poi_fused__native_batch_norm_legit_no_training_36,@"STO_CUDA_ENTRY STV_DEFAULT"
triton_poi_fused__native_batch_norm_legit_no_training_36:
.text.triton_poi_fused__native_batch_norm_legit_no_training_36:
[----:B------:R-:W0:Y:S01]  /*0000*/  LDC R1, c[0x0][0x28] ;  /* 0x00000a00ff017b82 */ /* 0x000e220000000800 */
[----:B------:R-:W1:Y:S07]  /*0010*/  S2R R0, SR_TID.X ;  /* 0x0000000000007919 */ /* 0x000e6e0000002100 */
[----:B------:R-:W2:Y:S01]  /*0020*/  LDC.64 R8, c[0x0][0x220] ;  /* 0x00008800ff087b82 */ /* 0x000ea20000000a00 */
[----:B------:R-:W-:Y:S01]  /*0030*/  ULDC.64 UR4, c[0x0][0x208] ;  /* 0x0000820000047ab9 */ /* 0x000fe20000000a00 */
[----:B------:R-:W3:Y:S06]  /*0040*/  S2R R3, SR_CTAID.X ;  /* 0x0000000000037919 */ /* 0x000eec0000002500 */
[----:B------:R-:W4:Y:S08]  /*0050*/  LDC.64 R12, c[0x0][0x210] ;  /* 0x00008400ff0c7b82 */ /* 0x000f300000000a00 */
[----:B------:R-:W5:Y:S08]  /*0060*/  LDC.64 R14, c[0x0][0x218] ;  /* 0x00008600ff0e7b82 */ /* 0x000f700000000a00 */
[----:B------:R-:W5:Y:S01]  /*0070*/  LDC.64 R16, c[0x0][0x228] ;  /* 0x00008a00ff107b82 */ /* 0x000f620000000a00 */
[----:B-1----:R-:W-:-:S07]  /*0080*/  SHF.L.U32 R0, R0, 0x1, RZ ;  /* 0x0000000100007819 */ /* 0x002fce00000006ff */
[----:B------:R-:W1:Y:S01]  /*0090*/  LDC.64 R18, c[0x0][0x230] ;  /* 0x00008c00ff127b82 */ /* 0x000e620000000a00 */
[----:B------:R-:W-:-:S04]  /*00a0*/  LOP3.LUT R0, R0, 0xfe, RZ, 0xc0, !PT ;  /* 0x000000fe00007812 */ /* 0x000fc800078ec0ff */
[----:B---3--:R-:W-:-:S04]  /*00b0*/  LEA R0, R3, R0, 0x8 ;  /* 0x0000000003007211 */ /* 0x008fc800078e40ff */
[C---:B------:R-:W-:Y:S01]  /*00c0*/  ISETP.GE.AND P4, PT, R0.reuse, 0xc00, PT ;  /* 0x00000c000000780c */ /* 0x040fe20003f86270 */
[----:B------:R-:W-:-:S05]  /*00d0*/  IMAD.HI R2, R0, 0x2aaaaaab, RZ ;  /* 0x2aaaaaab00027827 */ /* 0x000fca00078e02ff */
[----:B------:R-:W-:-:S04]  /*00e0*/  SHF.R.U32.HI R3, RZ, 0x1f, R2 ;  /* 0x0000001fff037819 */ /* 0x000fc80000011602 */
[----:B------:R-:W-:-:S05]  /*00f0*/  LEA.HI R3, R2, R3, RZ, 0x1d ;  /* 0x0000000302037211 */ /* 0x000fca00078fe8ff */
[----:B------:R-:W-:Y:S01]  /*0100*/  IMAD R11, R3, -0x30, R0 ;  /* 0xffffffd0030b7824 */ /* 0x000fe200078e0200 */
[----:B------:R-:W-:-:S03]  /*0110*/  CS2R R2, SRZ ;  /* 0x0000000000027805 */ /* 0x000fc6000001ff00 */
[----:B--2---:R-:W-:-:S05]  /*0120*/  IMAD.WIDE R8, R11, 0x4, R8 ;  /* 0x000000040b087825 */ /* 0x004fca00078e0208 */
[----:B------:R2:W3:Y:S01]  /*0130*/  @!P4 LDG.E.EL.64 R2, desc[UR4][R8.64] ;  /* 0x000000040802c981 */ /* 0x0004e2000c2e1b00 */
[----:B------:R-:W-:Y:S02]  /*0140*/  CS2R R4, SRZ ;  /* 0x0000000000047805 */ /* 0x000fe4000001ff00 */
[----:B------:R-:W-:Y:S01]  /*0150*/  CS2R R6, SRZ ;  /* 0x0000000000067805 */ /* 0x000fe2000001ff00 */
[----:B----4-:R-:W-:-:S04]  /*0160*/  IMAD.WIDE R12, R0, 0x4, R12 ;  /* 0x00000004000c7825 */ /* 0x010fc800078e020c */
[C---:B-----5:R-:W-:Y:S01]  /*0170*/  IMAD.WIDE R14, R11.reuse, 0x4, R14 ;  /* 0x000000040b0e7825 */ /* 0x060fe200078e020e */
[----:B------:R-:W4:Y:S04]  /*0180*/  @!P4 LDG.E.64 R4, desc[UR4][R12.64] ;  /* 0x000000040c04c981 */ /* 0x000f28000c1e1b00 */
[----:B------:R5:W4:Y:S01]  /*0190*/  @!P4 LDG.E.EL.64 R6, desc[UR4][R14.64] ;  /* 0x000000040e06c981 */ /* 0x000b22000c2e1b00 */
[----:B0-----:R-:W-:Y:S01]  /*01a0*/  IMAD.WIDE R16, R11, 0x4, R16 ;  /* 0x000000040b107825 */ /* 0x001fe200078e0210 */
[----:B--2---:R-:W-:-:S03]  /*01b0*/  CS2R R8, SRZ ;  /* 0x0000000000087805 */ /* 0x004fc6000001ff00 */
[----:B-1----:R-:W-:Y:S01]  /*01c0*/  IMAD.WIDE R18, R11, 0x4, R18 ;  /* 0x000000040b127825 */ /* 0x002fe200078e0212 */
[----:B------:R-:W-:-:S04]  /*01d0*/  CS2R R10, SRZ ;  /* 0x00000000000a7805 */ /* 0x000fc8000001ff00 */
[----:B------:R-:W2:Y:S04]  /*01e0*/  @!P4 LDG.E.EL.64 R8, desc[UR4][R18.64] ;  /* 0x000000041208c981 */ /* 0x000ea8000c2e1b00 */
[----:B------:R-:W2:Y:S01]  /*01f0*/  @!P4 LDG.E.EL.64 R10, desc[UR4][R16.64] ;  /* 0x00000004100ac981 */ /* 0x000ea2000c2e1b00 */
[----:B-----5:R-:W-:Y:S01]  /*0200*/  HFMA2.MMA R15, -RZ, RZ, 1.625, 0 ;  /* 0x3e800000ff0f7435 */ /* 0x020fe200000001ff */
[----:B---3--:R-:W-:Y:S01]  /*0210*/  FADD R2, R2, 0.0010000000474974513054 ;  /* 0x3a83126f02027421 */ /* 0x008fe20000000000 */
[----:B------:R-:W-:-:S03]  /*0220*/  FADD R12, R3, 0.0010000000474974513054 ;  /* 0x3a83126f030c7421 */ /* 0x000fc60000000000 */
[----:B------:R0:W1:Y:S08]  /*0230*/  MUFU.SQRT R13, R2 ;  /* 0x00000002000d7308 */ /* 0x0000700000002000 */
[----:B------:R-:W3:Y:S01]  /*0240*/  MUFU.SQRT R14, R12 ;  /* 0x0000000c000e7308 */ /* 0x000ee20000002000 */
[----:B0-----:R-:W0:Y:S01]  /*0250*/  LDC.64 R2, c[0x0][0x238] ;  /* 0x00008e00ff027b82 */ /* 0x001e220000000a00 */
[----:B-1----:R-:W-:-:S02]  /*0260*/  FSETP.GT.AND P0, PT, R13, 8.50705917302346158658e+37, PT ;  /* 0x7e8000000d00780b */ /* 0x002fc40003f04000 */
[----:B------:R-:W-:Y:S02]  /*0270*/  FSETP.GEU.AND P2, PT, R13, 1.175494350822287508e-38, PT ;  /* 0x008000000d00780b */ /* 0x000fe40003f4e000 */
[C---:B---3--:R-:W-:Y:S02]  /*0280*/  FSETP.GT.AND P1, PT, R14.reuse, 8.50705917302346158658e+37, PT ;  /* 0x7e8000000e00780b */ /* 0x048fe40003f24000 */
[----:B------:R-:W-:-:S07]  /*0290*/  FSETP.GEU.AND P3, PT, R14, 1.175494350822287508e-38, PT ;  /* 0x008000000e00780b */ /* 0x000fce0003f6e000 */
[----:B------:R-:W-:-:S04]  /*02a0*/  @P0 FMUL R13, R13, 0.25 ;  /* 0x3e8000000d0d0820 */ /* 0x000fc80000400000 */
[----:B------:R-:W-:Y:S01]  /*02b0*/  @!P2 FMUL R13, R13, 16777216 ;  /* 0x4b8000000d0da820 */ /* 0x000fe20000400000 */
[----:B------:R-:W-:-:S04]  /*02c0*/  @P1 FMUL R14, R14, 0.25 ;  /* 0x3e8000000e0e1820 */ /* 0x000fc80000400000 */
[----:B------:R-:W-:Y:S01]  /*02d0*/  @!P3 FMUL R14, R14, 16777216 ;  /* 0x4b8000000e0eb820 */ /* 0x000fe20000400000 */
[----:B------:R-:W1:Y:S01]  /*02e0*/  MUFU.RCP R13, R13 ;  /* 0x0000000d000d7308 */ /* 0x000e620000001000 */
[----:B------:R-:W-:-:S07]  /*02f0*/  FSEL R12, R15, 1, P0 ;  /* 0x3f8000000f0c7808 */ /* 0x000fce0000000000 */
[----:B------:R-:W3:Y:S01]  /*0300*/  MUFU.RCP R14, R14 ;  /* 0x0000000e000e7308 */ /* 0x000ee20000001000 */
[----:B------:R-:W-:Y:S01]  /*0310*/  FSEL R15, R15, 1, P1 ;  /* 0x3f8000000f0f7808 */ /* 0x000fe20000800000 */
[----:B------:R-:W-:Y:S01]  /*0320*/  @!P2 FMUL R12, R12, 16777216 ;  /* 0x4b8000000c0ca820 */ /* 0x000fe20000400000 */
[----:B----4-:R-:W-:-:S03]  /*0330*/  FADD R4, -R6, R4 ;  /* 0x0000000406047221 */ /* 0x010fc60000000100 */
[----:B------:R-:W-:Y:S01]  /*0340*/  @!P3 FMUL R15, R15, 16777216 ;  /* 0x4b8000000f0fb820 */ /* 0x000fe20000400000 */
[----:B------:R-:W-:Y:S01]  /*0350*/  FADD R5, -R7, R5 ;  /* 0x0000000507057221 */ /* 0x000fe20000000100 */
[----:B-1----:R-:W-:Y:S02]  /*0360*/  FMUL R13, R13, R12 ;  /* 0x0000000c0d0d7220 */ /* 0x002fe40000400000 */
[----:B---3--:R-:W-:Y:S02]  /*0370*/  FMUL R6, R14, R15 ;  /* 0x0000000f0e067220 */ /* 0x008fe40000400000 */
[----:B------:R-:W-:Y:S02]  /*0380*/  FMUL R13, R4, R13 ;  /* 0x0000000d040d7220 */ /* 0x000fe40000400000 */
[----:B------:R-:W-:Y:S01]  /*0390*/  FMUL R6, R5, R6 ;  /* 0x0000000605067220 */ /* 0x000fe20000400000 */
[----:B0-----:R-:W-:-:S04]  /*03a0*/  IMAD.WIDE R2, R0, 0x4, R2 ;  /* 0x0000000400027825 */ /* 0x001fc800078e0202 */
[----:B--2---:R-:W-:Y:S01]  /*03b0*/  FFMA R8, R13, R10, R8 ;  /* 0x0000000a0d087223 */ /* 0x004fe20000000008 */
[----:B------:R-:W-:Y:S01]  /*03c0*/  FFMA R9, R6, R11, R9 ;  /* 0x0000000b06097223 */ /* 0x000fe20000000009 */
[----:B------:R-:W-:Y:S06]  /*03d0*/  @P4 EXIT ;  /* 0x000000000000494d */ /* 0x000fec0003800000 */
[----:B------:R-:W-:Y:S01]  /*03e0*/  STG.E.64 desc[UR4][R2.64], R8 ;  /* 0x0000000802007986 */ /* 0x000fe2000c101b04 */
[----:B------:R-:W-:Y:S05]  /*03f0*/  EXIT ;  /* 0x000000000000794d */ /* 0x000fea0003800000 */
.L_x_0:
[----:B------:R-:W-:-:S00]  /*0400*/  BRA `(.L_x_0) ;  /* 0xfffffffc00fc7947 */ /* 0x000fc0000383ffff */
[----:B------:R-:W-:-:S00]  /*0410*/  NOP ;  /* 0x0000000000007918 */ /* 0x000fc00000000000 */
        /* <DEDUP_REMOVED lines=14> */
.L_x_1:


//--------------------- .nv.global.init           --------------------------
	.section	.nv.global.init,"aw",@progbits
.nv.global.init:
	.type		_$_str,@object
	.size		_$_str,(_$_str_$_2 - _$_str)
_$_str:
        /*0000*/ 	.byte	0x5f, 0x5f, 0x43, 0x55, 0x44, 0x41, 0x5f, 0x46, 0x54, 0x5a, 0x00
	.type		_$_str_$_2,@object
	.size		_$_str_$_2,(.L_1 - _$_str_$_2)
_$_str_$_2:
        /*000b*/ 	.byte	0x5f, 0x5f, 0x43, 0x55, 0x44, 0x41, 0x5f, 0x50, 0x52, 0x45, 0x43, 0x5f, 0x53, 0x51, 0x52, 0x54
        /*001b*/ 	.byte	0x00
.L_1:


//--------------------- .nv.constant0.triton_poi_fused__native_batch_norm_legit_no_training_36 --------------------------
	.section	.nv.constant0.triton_poi_fused__native_batch_norm_legit_no_training_36,"a",@progbits
	.sectionflags	@""
	.align	4
.nv.constant0.triton_poi_fused__native_batch_norm_legit_no_training_36:
	.zero		580
